	.headerflags	@"EF_CUDA_TEXMODE_UNIFIED EF_CUDA_64BIT_ADDRESS EF_CUDA_ACCELERATORS EF_CUDA_SM90 EF_CUDA_VIRTUAL_SM(EF_CUDA_SM90)"
	.elftype	@"ET_EXEC"


//--------------------- .nv.info                  --------------------------
	.section	.nv.info,"",@"SHT_CUDA_INFO"
	.align	4


	//----- nvinfo : EIATTR_REGCOUNT
	.align		4
        /*0000*/ 	.byte	0x04, 0x2f
        /*0002*/ 	.short	(.L_3 - .L_2)
	.align		4
.L_2:
        /*0004*/ 	.word	index@(triton_poi_fused__native_batch_norm_legit_no_training__prelu_kernel_17)
        /*0008*/ 	.word	0x00000012


	//----- nvinfo : EIATTR_MIN_STACK_SIZE
	.align		4
.L_3:
        /*000c*/ 	.byte	0x04, 0x12
        /*000e*/ 	.short	(.L_5 - .L_4)
	.align		4
.L_4:
        /*0010*/ 	.word	index@(triton_poi_fused__native_batch_norm_legit_no_training__prelu_kernel_17)
        /*0014*/ 	.word	0x00000000


	//----- nvinfo : EIATTR_FRAME_SIZE
	.align		4
.L_5:
        /*0018*/ 	.byte	0x04, 0x11
        /*001a*/ 	.short	(.L_7 - .L_6)
	.align		4
.L_6:
        /*001c*/ 	.word	index@(triton_poi_fused__native_batch_norm_legit_no_training__prelu_kernel_17)
        /*0020*/ 	.word	0x00000000


	//----- nvinfo : EIATTR_MIN_STACK_SIZE
	.align		4
.L_7:
        /*0024*/ 	.byte	0x04, 0x12
        /*0026*/ 	.short	(.L_9 - .L_8)
	.align		4
.L_8:
        /*0028*/ 	.word	index@(triton_poi_fused__native_batch_norm_legit_no_training__prelu_kernel_17)
        /*002c*/ 	.word	0x00000000
.L_9:


//--------------------- .nv.info.triton_poi_fused__native_batch_norm_legit_no_training__prelu_kernel_17 --------------------------
	.section	.nv.info.triton_poi_fused__native_batch_norm_legit_no_training__prelu_kernel_17,"",@"SHT_CUDA_INFO"
	.sectionflags	@""
	.align	4


	//----- nvinfo : EIATTR_CUDA_API_VERSION
	.align		4
        /*0000*/ 	.byte	0x04, 0x37
        /*0002*/ 	.short	(.L_11 - .L_10)
.L_10:
        /*0004*/ 	.word	0x0000007c


	//----- nvinfo : EIATTR_KPARAM_INFO
	.align		4
.L_11:
        /*0008*/ 	.byte	0x04, 0x17
        /*000a*/ 	.short	(.L_13 - .L_12)
.L_12:
        /*000c*/ 	.word	0x00000000
        /*0010*/ 	.short	0x0007
        /*0012*/ 	.short	0x0038
        /*0014*/ 	.byte	0x00, 0xf0, 0x11, 0x00


	//----- nvinfo : EIATTR_KPARAM_INFO
	.align		4
.L_13:
        /*0018*/ 	.byte	0x04, 0x17
        /*001a*/ 	.short	(.L_15 - .L_14)
.L_14:
        /*001c*/ 	.word	0x00000000
        /*0020*/ 	.short	0x0006
        /*0022*/ 	.short	0x0030
        /*0024*/ 	.byte	0x00, 0xf4, 0x21, 0x00


	//----- nvinfo : EIATTR_KPARAM_INFO
	.align		4
.L_15:
        /*0028*/ 	.byte	0x04, 0x17
        /*002a*/ 	.short	(.L_17 - .L_16)
.L_16:
        /*002c*/ 	.word	0x00000000
        /*0030*/ 	.short	0x0005
        /*0032*/ 	.short	0x0028
        /*0034*/ 	.byte	0x00, 0xf4, 0x21, 0x00


	//----- nvinfo : EIATTR_KPARAM_INFO
	.align		4
.L_17:
        /*0038*/ 	.byte	0x04, 0x17
        /*003a*/ 	.short	(.L_19 - .L_18)
.L_18:
        /*003c*/ 	.word	0x00000000
        /*0040*/ 	.short	0x0004
        /*0042*/ 	.short	0x0020
        /*0044*/ 	.byte	0x00, 0xf4, 0x21, 0x00


	//----- nvinfo : EIATTR_KPARAM_INFO
	.align		4
.L_19:
        /*0048*/ 	.byte	0x04, 0x17
        /*004a*/ 	.short	(.L_21 - .L_20)
.L_20:
        /*004c*/ 	.word	0x00000000
        /*0050*/ 	.short	0x0003
        /*0052*/ 	.short	0x0018
        /*0054*/ 	.byte	0x00, 0xf4, 0x21, 0x00


	//----- nvinfo : EIATTR_KPARAM_INFO
	.align		4
.L_21:
        /*0058*/ 	.byte	0x04, 0x17
        /*005a*/ 	.short	(.L_23 - .L_22)
.L_22:
        /*005c*/ 	.word	0x00000000
        /*0060*/ 	.short	0x0002
        /*0062*/ 	.short	0x0010
        /*0064*/ 	.byte	0x00, 0xf4, 0x21, 0x00


	//----- nvinfo : EIATTR_KPARAM_INFO
	.align		4
.L_23:
        /*0068*/ 	.byte	0x04, 0x17
        /*006a*/ 	.short	(.L_25 - .L_24)
.L_24:
        /*006c*/ 	.word	0x00000000
        /*0070*/ 	.short	0x0001
        /*0072*/ 	.short	0x0008
        /*0074*/ 	.byte	0x00, 0xf4, 0x21, 0x00


	//----- nvinfo : EIATTR_KPARAM_INFO
	.align		4
.L_25:
        /*0078*/ 	.byte	0x04, 0x17
        /*007a*/ 	.short	(.L_27 - .L_26)
.L_26:
        /*007c*/ 	.word	0x00000000
        /*0080*/ 	.short	0x0000
        /*0082*/ 	.short	0x0000
        /*0084*/ 	.byte	0x00, 0xf4, 0x21, 0x00


	//----- nvinfo : EIATTR_SPARSE_MMA_MASK
	.align		4
.L_27:
        /*0088*/ 	.byte	0x03, 0x50
        /*008a*/ 	.short	0x0000


	//----- nvinfo : EIATTR_MAXREG_COUNT
	.align		4
        /*008c*/ 	.byte	0x03, 0x1b
        /*008e*/ 	.short	0x00ff


	//----- nvinfo : EIATTR_EXIT_INSTR_OFFSETS
	.align		4
        /*0090*/ 	.byte	0x04, 0x1c
        /*0092*/ 	.short	(.L_29 - .L_28)


	//   ....[0]....
.L_28:
        /*0094*/ 	.word	0x00000400


	//----- nvinfo : EIATTR_REQNTID
	.align		4
.L_29:
        /*0098*/ 	.byte	0x04, 0x10
        /*009a*/ 	.short	(.L_31 - .L_30)
.L_30:
        /*009c*/ 	.word	0x00000080
        /*00a0*/ 	.word	0x00000001
        /*00a4*/ 	.word	0x00000001


	//----- nvinfo : EIATTR_CBANK_PARAM_SIZE
	.align		4
.L_31:
        /*00a8*/ 	.byte	0x03, 0x19
        /*00aa*/ 	.short	0x003c


	//----- nvinfo : EIATTR_PARAM_CBANK
	.align		4
        /*00ac*/ 	.byte	0x04, 0x0a
        /*00ae*/ 	.short	(.L_33 - .L_32)
	.align		4
.L_32:
        /*00b0*/ 	.word	index@(.nv.constant0.triton_poi_fused__native_batch_norm_legit_no_training__prelu_kernel_17)
        /*00b4*/ 	.short	0x0210
        /*00b6*/ 	.short	0x003c


	//----- nvinfo : EIATTR_SW_WAR
	.align		4
.L_33:
        /*00b8*/ 	.byte	0x04, 0x36
        /*00ba*/ 	.short	(.L_35 - .L_34)
.L_34:
        /*00bc*/ 	.word	0x00000008
.L_35:


//--------------------- .nv.callgraph             --------------------------
	.section	.nv.callgraph,"",@"SHT_CUDA_CALLGRAPH"
	.align	4
	.sectionentsize	8
	.align		4
        /*0000*/ 	.word	0x00000000
	.align		4
        /*0004*/ 	.word	0xffffffff
	.align		4
        /*0008*/ 	.word	0x00000000
	.align		4
        /*000c*/ 	.word	0xfffffffe
	.align		4
        /*0010*/ 	.word	0x00000000
	.align		4
        /*0014*/ 	.word	0xfffffffd
	.align		4
        /*0018*/ 	.word	0x00000000
	.align		4
        /*001c*/ 	.word	0xfffffffc


//--------------------- .nv.constant4             --------------------------
	.section	.nv.constant4,"a",@progbits
	.align	8
	.align		8
.nv.constant4:
        /*0000*/ 	.dword	_$_str
	.align		8
        /*0008*/ 	.dword	_$_str_$_2


//--------------------- .text.triton_poi_fused__native_batch_norm_legit_no_training__prelu_kernel_17 --------------------------
	.section	.text.triton_poi_fused__native_batch_norm_legit_no_training__prelu_kernel_17,"ax",@progbits
	.align	128
        .global         triton_poi_fused__native_batch_norm_legit_no_training__prelu_kernel_17
        .type           triton_poi_fused__native_batch_norm_legit_no_training__prelu_kernel_17,@function
        .size           triton_poi_fused__native_batch_norm_legit_no_training__prelu_kernel_17,(.L_x_1 - triton_poi_fused__native_batch_norm_legit_no_training__prelu_kernel_17)
        .other          triton_poi_fused__native_batch_norm_legit_no_training__prelu_kernel_17,@"STO_CUDA_ENTRY STV_DEFAULT"
triton_poi_fused__native_batch_norm_legit_no_training__prelu_kernel_17:
.text.triton_poi_fused__native_batch_norm_legit_no_training__prelu_kernel_17:
[----:B------:R-:W-:Y:S01]  /*0000*/  LDC R1, c[0x0][0x28] ;  /* 0x00000a00ff017b82 */ /* 0x000fe20000000800 */
[----:B------:R-:W1:Y:S07]  /*0010*/  S2R R0, SR_TID.X ;  /* 0x0000000000007919 */ /* 0x000e6e0000002100 */
[----:B------:R-:W2:Y:S01]  /*0020*/  LDC.64 R2, c[0x0][0x228] ;  /* 0x00008a00ff027b82 */ /* 0x000ea20000000a00 */
[----:B------:R-:W-:Y:S01]  /*0030*/  ULDC.64 UR4, c[0x0][0x208] ;  /* 0x0000820000047ab9 */ /* 0x000fe20000000a00 */
[----:B------:R-:W3:Y:S06]  /*0040*/  S2R R7, SR_CTAID.X ;  /* 0x0000000000077919 */ /* 0x000eec0000002500 */
[----:B------:R-:W4:Y:S08]  /*0050*/  LDC.64 R8, c[0x0][0x220] ;  /* 0x00008800ff087b82 */ /* 0x000f300000000a00 */
[----:B------:R-:W5:Y:S08]  /*0060*/  LDC.64 R10, c[0x0][0x230] ;  /* 0x00008c00ff0a7b82 */ /* 0x000f700000000a00 */
[----:B------:R-:W5:Y:S01]  /*0070*/  LDC.64 R12, c[0x0][0x238] ;  /* 0x00008e00ff0c7b82 */ /* 0x000f620000000a00 */
[----:B-1----:R-:W-:-:S07]  /*0080*/  SHF.L.U32 R0, R0, 0x1, RZ ;  /* 0x0000000100007819 */ /* 0x002fce00000006ff */
[----:B------:R-:W1:Y:S01]  /*0090*/  LDC.64 R14, c[0x0][0x240] ;  /* 0x00009000ff0e7b82 */ /* 0x000e620000000a00 */
[----:B---3--:R-:W-:Y:S02]  /*00a0*/  SHF.R.S32.HI R5, RZ, 0x17, R7 ;  /* 0x00000017ff057819 */ /* 0x008fe40000011407 */
[----:B------:R-:W-:Y:S02]  /*00b0*/  LOP3.LUT R0, R0, 0xfe, RZ, 0xc0, !PT ;  /* 0x000000fe00007812 */ /* 0x000fe400078ec0ff */
[----:B------:R-:W-:Y:S02]  /*00c0*/  SGXT R5, R5, 0x1 ;  /* 0x000000010505781a */ /* 0x000fe40000000200 */
[----:B------:R-:W-:Y:S02]  /*00d0*/  LEA R0, R7, R0, 0x8 ;  /* 0x0000000007007211 */ /* 0x000fe400078e40ff */
[----:B------:R-:W3:Y:S02]  /*00e0*/  LDC.64 R6, c[0x0][0x218] ;  /* 0x00008600ff067b82 */ /* 0x000ee40000000a00 */
[----:B------:R-:W-:-:S04]  /*00f0*/  LEA.HI R5, R5, R0, RZ, 0x5 ;  /* 0x0000000005057211 */ /* 0x000fc800078f28ff */
[----:B------:R-:W-:-:S04]  /*0100*/  LOP3.LUT R5, R5, 0xffffffe0, RZ, 0xc0, !PT ;  /* 0xffffffe005057812 */ /* 0x000fc800078ec0ff */
[----:B------:R-:W-:-:S05]  /*0110*/  IADD3 R4, R0, -R5, RZ ;  /* 0x8000000500047210 */ /* 0x000fca0007ffe0ff */
[----:B--2---:R-:W-:-:S06]  /*0120*/  IMAD.WIDE R2, R4, 0x4, R2 ;  /* 0x0000000404027825 */ /* 0x004fcc00078e0202 */
[----:B------:R-:W2:Y:S01]  /*0130*/  LDG.E.EL.64 R2, desc[UR4][R2.64] ;  /* 0x0000000402027981 */ /* 0x000ea2000c2e1b00 */
[----:B----4-:R-:W-:-:S04]  /*0140*/  IMAD.WIDE R8, R4, 0x4, R8 ;  /* 0x0000000404087825 */ /* 0x010fc800078e0208 */
[----:B---3--:R-:W-:Y:S02]  /*0150*/  IMAD.WIDE R6, R0, 0x4, R6 ;  /* 0x0000000400067825 */ /* 0x008fe400078e0206 */
[----:B------:R-:W3:Y:S04]  /*0160*/  LDG.E.EL.64 R8, desc[UR4][R8.64] ;  /* 0x0000000408087981 */ /* 0x000ee8000c2e1b00 */
[----:B------:R-:W3:Y:S01]  /*0170*/  LDG.E.64 R6, desc[UR4][R6.64] ;  /* 0x0000000406067981 */ /* 0x000ee2000c1e1b00 */
[----:B-----5:R-:W-:-:S04]  /*0180*/  IMAD.WIDE R10, R4, 0x4, R10 ;  /* 0x00000004040a7825 */ /* 0x020fc800078e020a */
[C---:B0-----:R-:W-:Y:S02]  /*0190*/  IMAD.WIDE R12, R4.reuse, 0x4, R12 ;  /* 0x00000004040c7825 */ /* 0x041fe400078e020c */
[----:B------:R-:W4:Y:S04]  /*01a0*/  LDG.E.EL.64 R10, desc[UR4][R10.64] ;  /* 0x000000040a0a7981 */ /* 0x000f28000c2e1b00 */
[----:B------:R-:W4:Y:S01]  /*01b0*/  LDG.E.EL.64 R12, desc[UR4][R12.64] ;  /* 0x000000040c0c7981 */ /* 0x000f22000c2e1b00 */
[----:B-1----:R-:W-:-:S06]  /*01c0*/  IMAD.WIDE R4, R4, 0x4, R14 ;  /* 0x0000000404047825 */ /* 0x002fcc00078e020e */
[----:B------:R-:W5:Y:S01]  /*01d0*/  LDG.E.EL.64 R4, desc[UR4][R4.64] ;  /* 0x0000000404047981 */ /* 0x000f62000c2e1b00 */
[----:B--2---:R-:W-:Y:S01]  /*01e0*/  FADD R2, R2, 9.9999997473787516356e-06 ;  /* 0x3727c5ac02027421 */ /* 0x004fe20000000000 */
[----:B------:R-:W-:-:S03]  /*01f0*/  FADD R3, R3, 9.9999997473787516356e-06 ;  /* 0x3727c5ac03037421 */ /* 0x000fc60000000000 */
[----:B------:R-:W0:Y:S08]  /*0200*/  MUFU.SQRT R14, R2 ;  /* 0x00000002000e7308 */ /* 0x000e300000002000 */
[----:B------:R-:W1:Y:S01]  /*0210*/  MUFU.SQRT R15, R3 ;  /* 0x00000003000f7308 */ /* 0x000e620000002000 */
[C---:B0-----:R-:W-:Y:S02]  /*0220*/  FSETP.GT.AND P0, PT, R14.reuse, 8.50705917302346158658e+37, PT ;  /* 0x7e8000000e00780b */ /* 0x041fe40003f04000 */
[----:B------:R-:W-:-:S02]  /*0230*/  FSETP.GEU.AND P2, PT, R14, 1.175494350822287508e-38, PT ;  /* 0x008000000e00780b */ /* 0x000fc40003f4e000 */
[C---:B-1----:R-:W-:Y:S02]  /*0240*/  FSETP.GT.AND P1, PT, R15.reuse, 8.50705917302346158658e+37, PT ;  /* 0x7e8000000f00780b */ /* 0x042fe40003f24000 */
[----:B------:R-:W-:-:S07]  /*0250*/  FSETP.GEU.AND P3, PT, R15, 1.175494350822287508e-38, PT ;  /* 0x008000000f00780b */ /* 0x000fce0003f6e000 */
[----:B------:R-:W-:Y:S01]  /*0260*/  @P0 FMUL R14, R14, 0.25 ;  /* 0x3e8000000e0e0820 */ /* 0x000fe20000400000 */
[----:B------:R-:W-:-:S03]  /*0270*/  HFMA2.MMA R2, -RZ, RZ, 1.625, 0 ;  /* 0x3e800000ff027435 */ /* 0x000fc600000001ff */
[----:B------:R-:W-:Y:S01]  /*0280*/  @!P2 FMUL R14, R14, 16777216 ;  /* 0x4b8000000e0ea820 */ /* 0x000fe20000400000 */
[----:B------:R-:W-:-:S04]  /*0290*/  @P1 FMUL R15, R15, 0.25 ;  /* 0x3e8000000f0f1820 */ /* 0x000fc80000400000 */
[----:B------:R-:W-:Y:S01]  /*02a0*/  @!P3 FMUL R15, R15, 16777216 ;  /* 0x4b8000000f0fb820 */ /* 0x000fe20000400000 */
[----:B------:R-:W0:Y:S01]  /*02b0*/  MUFU.RCP R14, R14 ;  /* 0x0000000e000e7308 */ /* 0x000e220000001000 */
[----:B------:R-:W-:-:S07]  /*02c0*/  FSEL R3, R2, 1, P0 ;  /* 0x3f80000002037808 */ /* 0x000fce0000000000 */
[----:B------:R-:W1:Y:S01]  /*02d0*/  MUFU.RCP R15, R15 ;  /* 0x0000000f000f7308 */ /* 0x000e620000001000 */
[----:B------:R-:W-:Y:S01]  /*02e0*/  FSEL R2, R2, 1, P1 ;  /* 0x3f80000002027808 */ /* 0x000fe20000800000 */
[----:B------:R-:W-:Y:S01]  /*02f0*/  @!P2 FMUL R3, R3, 16777216 ;  /* 0x4b8000000303a820 */ /* 0x000fe20000400000 */
[----:B---3--:R-:W-:-:S03]  /*0300*/  FADD R7, R7, -R9 ;  /* 0x8000000907077221 */ /* 0x008fc60000000000 */
[----:B------:R-:W-:Y:S01]  /*0310*/  @!P3 FMUL R2, R2, 16777216 ;  /* 0x4b8000000202b820 */ /* 0x000fe20000400000 */
[----:B------:R-:W-:Y:S01]  /*0320*/  FADD R6, R6, -R8 ;  /* 0x8000000806067221 */ /* 0x000fe20000000000 */
[----:B0-----:R-:W-:Y:S02]  /*0330*/  FMUL R9, R14, R3 ;  /* 0x000000030e097220 */ /* 0x001fe40000400000 */
[----:B-1----:R-:W-:Y:S02]  /*0340*/  FMUL R8, R15, R2 ;  /* 0x000000020f087220 */ /* 0x002fe40000400000 */
[----:B------:R-:W0:Y:S01]  /*0350*/  LDC.64 R2, c[0x0][0x210] ;  /* 0x00008400ff027b82 */ /* 0x000e220000000a00 */
[----:B------:R-:W-:Y:S01]  /*0360*/  FMUL R9, R6, R9 ;  /* 0x0000000906097220 */ /* 0x000fe20000400000 */
[----:B------:R-:W-:-:S03]  /*0370*/  FMUL R8, R7, R8 ;  /* 0x0000000807087220 */ /* 0x000fc60000400000 */
[----:B----4-:R-:W-:Y:S01]  /*0380*/  FFMA R10, R10, R9, R12 ;  /* 0x000000090a0a7223 */ /* 0x010fe2000000000c */
[----:B------:R-:W-:-:S04]  /*0390*/  FFMA R11, R11, R8, R13 ;  /* 0x000000080b0b7223 */ /* 0x000fc8000000000d */
[----:B------:R-:W-:Y:S02]  /*03a0*/  FSETP.GT.AND P0, PT, R10, RZ, PT ;  /* 0x000000ff0a00720b */ /* 0x000fe40003f04000 */
[----:B------:R-:W-:-:S11]  /*03b0*/  FSETP.GT.AND P1, PT, R11, RZ, PT ;  /* 0x000000ff0b00720b */ /* 0x000fd60003f24000 */
[----:B-----5:R-:W-:Y:S01]  /*03c0*/  @!P0 FMUL R10, R4, R10 ;  /* 0x0000000a040a8220 */ /* 0x020fe20000400000 */
[----:B0-----:R-:W-:-:S04]  /*03d0*/  IMAD.WIDE R2, R0, 0x4, R2 ;  /* 0x0000000400027825 */ /* 0x001fc800078e0202 */
[----:B------:R-:W-:-:S05]  /*03e0*/  @!P1 FMUL R11, R5, R11 ;  /* 0x0000000b050b9220 */ /* 0x000fca0000400000 */
[----:B------:R-:W-:Y:S01]  /*03f0*/  STG.E.64 desc[UR4][R2.64], R10 ;  /* 0x0000000a02007986 */ /* 0x000fe2000c101b04 */
[----:B------:R-:W-:Y:S05]  /*0400*/  EXIT ;  /* 0x000000000000794d */ /* 0x000fea0003800000 */
.L_x_0:
[----:B------:R-:W-:-:S00]  /*0410*/  BRA `(.L_x_0) ;  /* 0xfffffffc00fc7947 */ /* 0x000fc0000383ffff */
[----:B------:R-:W-:-:S00]  /*0420*/  NOP ;  /* 0x0000000000007918 */ /* 0x000fc00000000000 */
        /* <DEDUP_REMOVED lines=13> */
.L_x_1:


//--------------------- .nv.global.init           --------------------------
	.section	.nv.global.init,"aw",@progbits
.nv.global.init:
	.type		_$_str,@object
	.size		_$_str,(_$_str_$_2 - _$_str)
_$_str:
        /*0000*/ 	.byte	0x5f, 0x5f, 0x43, 0x55, 0x44, 0x41, 0x5f, 0x46, 0x54, 0x5a, 0x00
	.type		_$_str_$_2,@object
	.size		_$_str_$_2,(.L_1 - _$_str_$_2)
_$_str_$_2:
        /*000b*/ 	.byte	0x5f, 0x5f, 0x43, 0x55, 0x44, 0x41, 0x5f, 0x50, 0x52, 0x45, 0x43, 0x5f, 0x53, 0x51, 0x52, 0x54
        /*001b*/ 	.byte	0x00
.L_1:


//--------------------- .nv.constant0.triton_poi_fused__native_batch_norm_legit_no_training__prelu_kernel_17 --------------------------
	.section	.nv.constant0.triton_poi_fused__native_batch_norm_legit_no_training__prelu_kernel_17,"a",@progbits
	.sectionflags	@""
	.align	4
.nv.constant0.triton_poi_fused__native_batch_norm_legit_no_training__prelu_kernel_17:
	.zero		588
